//
// Generated by NVIDIA NVVM Compiler
//
// Compiler Build ID: CL-36424714
// Cuda compilation tools, release 13.0, V13.0.88
// Based on NVVM 20.0.0
//

.version 9.0
.target sm_100
.address_size 64

	// .globl	_Z6searchmm
.extern .func  (.param .b32 func_retval0) vprintf
(
	.param .b64 vprintf_param_0,
	.param .b64 vprintf_param_1
)
;
.global .align 1 .b8 $str[19] = {83, 101, 101, 100, 32, 37, 108, 108, 117, 32, 119, 105, 116, 104, 32, 37, 100, 10};

.visible .entry _Z6searchmm(
	.param .u64 _Z6searchmm_param_0,
	.param .u64 _Z6searchmm_param_1
)
{
	.local .align 8 .b8 	__local_depot0[16];
	.reg .b64 	%SP;
	.reg .b64 	%SPL;
	.reg .pred 	%p<6>;
	.reg .b32 	%r<33>;
	.reg .b64 	%rd<59>;

	mov.u64 	%SPL, __local_depot0;
	cvta.local.u64 	%SP, %SPL;
	ld.param.u64 	%rd15, [_Z6searchmm_param_0];
	ld.param.u64 	%rd14, [_Z6searchmm_param_1];
	mov.u32 	%r4, %ctaid.x;
	mov.u32 	%r5, %ntid.x;
	mov.u32 	%r6, %tid.x;
	mad.lo.s32 	%r7, %r4, %r5, %r6;
	cvt.u64.u32 	%rd16, %r7;
	mov.u32 	%r8, %nctaid.x;
	mul.lo.s32 	%r1, %r8, %r5;
	add.s64 	%rd56, %rd15, %rd16;
	setp.ge.u64 	%p1, %rd56, %rd14;
	@%p1 bra 	$L__BB0_8;
	add.u64 	%rd17, %SP, 0;
	add.u64 	%rd2, %SPL, 0;
	cvt.u64.u32 	%rd3, %r1;
$L__BB0_2:
	xor.b64  	%rd18, %rd56, 7640891576956012809;
	add.s64 	%rd19, %rd18, -7046029254386353131;
	xor.b64  	%rd20, %rd56, 3452333128558636705;
	shr.u64 	%rd21, %rd20, 30;
	xor.b64  	%rd22, %rd21, %rd20;
	mul.lo.s64 	%rd23, %rd22, -4658895280553007687;
	shr.u64 	%rd24, %rd23, 27;
	xor.b64  	%rd25, %rd24, %rd23;
	mul.lo.s64 	%rd26, %rd25, -7723592293110705685;
	shr.u64 	%rd27, %rd26, 31;
	xor.b64  	%rd28, %rd27, %rd26;
	xor.b64  	%rd29, %rd19, -5773434073016271305;
	shr.u64 	%rd30, %rd29, 30;
	xor.b64  	%rd31, %rd30, %rd29;
	mul.lo.s64 	%rd32, %rd31, -4658895280553007687;
	shr.u64 	%rd33, %rd32, 27;
	xor.b64  	%rd34, %rd33, %rd32;
	mul.lo.s64 	%rd35, %rd34, -7723592293110705685;
	shr.u64 	%rd36, %rd35, 31;
	xor.b64  	%rd37, %rd36, %rd35;
	or.b64  	%rd38, %rd37, %rd28;
	setp.eq.s64 	%p2, %rd38, 0;
	selp.b64 	%rd57, 7640891576956012809, %rd37, %p2;
	selp.b64 	%rd58, -7046029254386353131, %rd28, %p2;
	mov.b32 	%r32, 0;
$L__BB0_3:
	add.s64 	%rd39, %rd58, %rd57;
	mov.b64 	{%r10, %r11}, %rd39;
	shf.l.wrap.b32 	%r12, %r10, %r11, 17;
	shf.l.wrap.b32 	%r13, %r11, %r10, 17;
	mov.b64 	%rd40, {%r13, %r12};
	add.s64 	%rd41, %rd40, %rd58;
	xor.b64  	%rd42, %rd58, %rd57;
	mov.b64 	{%r14, %r15}, %rd58;
	shf.l.wrap.b32 	%r16, %r15, %r14, 17;
	shf.l.wrap.b32 	%r17, %r14, %r15, 17;
	mov.b64 	%rd43, {%r17, %r16};
	shl.b64 	%rd44, %rd42, 21;
	xor.b64  	%rd45, %rd43, %rd44;
	xor.b64  	%rd46, %rd45, %rd42;
	mov.b64 	{%r18, %r19}, %rd42;
	shf.l.wrap.b32 	%r20, %r18, %r19, 28;
	shf.l.wrap.b32 	%r21, %r19, %r18, 28;
	mov.b64 	%rd47, {%r21, %r20};
	and.b64  	%rd48, %rd41, 4294967295;
	mul.lo.s64 	%rd49, %rd48, 5;
	xor.b64  	%rd9, %rd46, %rd47;
	mov.b64 	{%r22, %r23}, %rd46;
	shf.l.wrap.b32 	%r24, %r23, %r22, 17;
	shf.l.wrap.b32 	%r25, %r22, %r23, 17;
	mov.b64 	%rd50, {%r25, %r24};
	shl.b64 	%rd51, %rd9, 21;
	xor.b64  	%rd10, %rd50, %rd51;
	and.b64  	%rd52, %rd49, 30064771072;
	setp.ne.s64 	%p3, %rd52, 17179869184;
	@%p3 bra 	$L__BB0_5;
	mov.b64 	{%r28, %r29}, %rd9;
	shf.l.wrap.b32 	%r30, %r28, %r29, 28;
	shf.l.wrap.b32 	%r31, %r29, %r28, 28;
	mov.b64 	%rd57, {%r31, %r30};
	add.s32 	%r32, %r32, 1;
	xor.b64  	%rd58, %rd10, %rd9;
	bra.uni 	$L__BB0_3;
$L__BB0_5:
	setp.lt.u32 	%p4, %r32, 17;
	@%p4 bra 	$L__BB0_7;
	st.local.u64 	[%rd2], %rd56;
	st.local.u32 	[%rd2+8], %r32;
	mov.u64 	%rd53, $str;
	cvta.global.u64 	%rd54, %rd53;
	{ // callseq 0, 0
	.param .b64 param0;
	st.param.b64 	[param0], %rd54;
	.param .b64 param1;
	st.param.b64 	[param1], %rd17;
	.param .b32 retval0;
	call.uni (retval0), 
	vprintf, 
	(
	param0, 
	param1
	);
	ld.param.b32 	%r26, [retval0];
	} // callseq 0
$L__BB0_7:
	add.s64 	%rd56, %rd56, %rd3;
	setp.lt.u64 	%p5, %rd56, %rd14;
	@%p5 bra 	$L__BB0_2;
$L__BB0_8:
	ret;

}


// ===== COMPILED SASS (sm_100) =====

	.target	sm_100

	.elftype	@"ET_EXEC"


//--------------------- .note.nv.tkinfo           --------------------------
	.section	.note.nv.tkinfo,"",@"SHT_NOTE"
	.sectionflags	@"SHF_NOTE_NV_TKINFO"
	.tkinfo
        /*0018*/ 	.word	0x00000002
        /*0030*/ 	.string	""
        /*0030*/ 	.string	"ptxas"
        /*0030*/ 	.string	"Cuda compilation tools, release 13.0, V13.0.88"
        /*0030*/ 	.string	"Build cuda_13.0.r13.0/compiler.36424714_0"
        /*0030*/ 	.string	"-arch sm_100 -m 64 "



//--------------------- .note.nv.cuinfo           --------------------------
	.section	.note.nv.cuinfo,"",@"SHT_NOTE"
	.sectionflags	@"SHF_NOTE_NV_CUINFO"
        /*0018*/ 	.short	0x0002
        /*001a*/ 	.short	0x0064
        /*001c*/ 	.short	0x0082
	.zero		2


//--------------------- .nv.info                  --------------------------
	.section	.nv.info,"",@"SHT_CUDA_INFO"
	.align	4


	//----- nvinfo : EIATTR_REGCOUNT
	.align		4
        /*0000*/ 	.byte	0x04, 0x2f
        /*0002*/ 	.short	(.L_2 - .L_1)
	.align		4
.L_1:
        /*0004*/ 	.word	index@(_Z6searchmm)
        /*0008*/ 	.word	0x00000018


	//----- nvinfo : EIATTR_FRAME_SIZE
	.align		4
.L_2:
        /*000c*/ 	.byte	0x04, 0x11
        /*000e*/ 	.short	(.L_4 - .L_3)
	.align		4
.L_3:
        /*0010*/ 	.word	index@(_Z6searchmm)
        /*0014*/ 	.word	0x00000010


	//----- nvinfo : EIATTR_MIN_STACK_SIZE
	.align		4
.L_4:
        /*0018*/ 	.byte	0x04, 0x12
        /*001a*/ 	.short	(.L_6 - .L_5)
	.align		4
.L_5:
        /*001c*/ 	.word	index@(_Z6searchmm)
        /*0020*/ 	.word	0x00000010
.L_6:


//--------------------- .nv.compat                --------------------------
	.section	.nv.compat,"",@"SHT_CUDA_COMPAT_INFO"
	.align	4
        /*0000*/ 	.byte	0x02, 0x09, 0x00, 0x00, 0x02, 0x02, 0x01, 0x00, 0x02, 0x05, 0x05, 0x00, 0x03, 0x07, 0x01, 0x01
        /*0010*/ 	.byte	0x02, 0x03, 0x00, 0x00, 0x02, 0x06, 0x01, 0x00, 0x04, 0x0b, 0x08, 0x00, 0x09, 0x00, 0x00, 0x00
        /*0020*/ 	.byte	0x00, 0x00, 0x00, 0x00


//--------------------- .nv.info._Z6searchmm      --------------------------
	.section	.nv.info._Z6searchmm,"",@"SHT_CUDA_INFO"
	.sectionflags	@""
	.align	4


	//----- nvinfo : EIATTR_CUDA_API_VERSION
	.align		4
        /*0000*/ 	.byte	0x04, 0x37
        /*0002*/ 	.short	(.L_8 - .L_7)
.L_7:
        /*0004*/ 	.word	0x00000082


	//----- nvinfo : EIATTR_KPARAM_INFO
	.align		4
.L_8:
        /*0008*/ 	.byte	0x04, 0x17
        /*000a*/ 	.short	(.L_10 - .L_9)
.L_9:
        /*000c*/ 	.word	0x00000000
        /*0010*/ 	.short	0x0001
        /*0012*/ 	.short	0x0008
        /*0014*/ 	.byte	0x00, 0xf0, 0x21, 0x00


	//----- nvinfo : EIATTR_KPARAM_INFO
	.align		4
.L_10:
        /*0018*/ 	.byte	0x04, 0x17
        /*001a*/ 	.short	(.L_12 - .L_11)
.L_11:
        /*001c*/ 	.word	0x00000000
        /*0020*/ 	.short	0x0000
        /*0022*/ 	.short	0x0000
        /*0024*/ 	.byte	0x00, 0xf0, 0x21, 0x00


	//----- nvinfo : EIATTR_SPARSE_MMA_MASK
	.align		4
.L_12:
        /*0028*/ 	.byte	0x03, 0x50
        /*002a*/ 	.short	0x0000


	//----- nvinfo : EIATTR_MAXREG_COUNT
	.align		4
        /*002c*/ 	.byte	0x03, 0x1b
        /*002e*/ 	.short	0x00ff


	//----- nvinfo : EIATTR_EXTERNS
	.align		4
        /*0030*/ 	.byte	0x04, 0x0f
        /*0032*/ 	.short	(.L_14 - .L_13)


	//   ....[0]....
	.align		4
.L_13:
        /*0034*/ 	.word	index@(vprintf)


	//----- nvinfo : EIATTR_MERCURY_ISA_VERSION
	.align		4
.L_14:
        /*0038*/ 	.byte	0x03, 0x5f
        /*003a*/ 	.short	0x0101


	//----- nvinfo : EIATTR_VRC_CTA_INIT_COUNT
	.align		4
        /*003c*/ 	.byte	0x02, 0x4a
	.zero		1
	.zero		1


	//----- nvinfo : EIATTR_SYSCALL_OFFSETS
	.align		4
        /*0040*/ 	.byte	0x04, 0x46
        /*0042*/ 	.short	(.L_16 - .L_15)


	//   ....[0]....
.L_15:
        /*0044*/ 	.word	0x000009c0


	//----- nvinfo : EIATTR_EXIT_INSTR_OFFSETS
	.align		4
.L_16:
        /*0048*/ 	.byte	0x04, 0x1c
        /*004a*/ 	.short	(.L_18 - .L_17)


	//   ....[0]....
.L_17:
        /*004c*/ 	.word	0x00000110


	//   ....[1]....
        /*0050*/ 	.word	0x00000a40


	//----- nvinfo : EIATTR_CRS_STACK_SIZE
	.align		4
.L_18:
        /*0054*/ 	.byte	0x04, 0x1e
        /*0056*/ 	.short	(.L_20 - .L_19)
.L_19:
        /*0058*/ 	.word	0x00000000


	//----- nvinfo : EIATTR_CBANK_PARAM_SIZE
	.align		4
.L_20:
        /*005c*/ 	.byte	0x03, 0x19
        /*005e*/ 	.short	0x0010


	//----- nvinfo : EIATTR_PARAM_CBANK
	.align		4
        /*0060*/ 	.byte	0x04, 0x0a
        /*0062*/ 	.short	(.L_22 - .L_21)
	.align		4
.L_21:
        /*0064*/ 	.word	index@(.nv.constant0._Z6searchmm)
        /*0068*/ 	.short	0x0380
        /*006a*/ 	.short	0x0010


	//----- nvinfo : EIATTR_SW_WAR
	.align		4
.L_22:
        /*006c*/ 	.byte	0x04, 0x36
        /*006e*/ 	.short	(.L_24 - .L_23)
.L_23:
        /*0070*/ 	.word	0x00000008
.L_24:


//--------------------- .nv.callgraph             --------------------------
	.section	.nv.callgraph,"",@"SHT_CUDA_CALLGRAPH"
	.align	4
	.sectionentsize	8
	.align		4
        /*0000*/ 	.word	0x00000000
	.align		4
        /*0004*/ 	.word	0xffffffff
	.align		4
        /*0008*/ 	.word	index@(_Z6searchmm)
	.align		4
        /*000c*/ 	.word	index@(vprintf)
	.align		4
        /*0010*/ 	.word	0x00000000
	.align		4
        /*0014*/ 	.word	0xfffffffe
	.align		4
        /*0018*/ 	.word	0x00000000
	.align		4
        /*001c*/ 	.word	0xfffffffd
	.align		4
        /*0020*/ 	.word	0x00000000
	.align		4
        /*0024*/ 	.word	0xfffffffc


//--------------------- .nv.constant4             --------------------------
	.section	.nv.constant4,"a",@progbits
	.align	8
	.align		8
.nv.constant4:
        /*0000*/ 	.dword	vprintf
	.align		8
        /*0008*/ 	.dword	$str


//--------------------- .text._Z6searchmm         --------------------------
	.section	.text._Z6searchmm,"ax",@progbits
	.align	128
        .global         _Z6searchmm
        .type           _Z6searchmm,@function
        .size           _Z6searchmm,(.L_x_7 - _Z6searchmm)
        .other          _Z6searchmm,@"STO_CUDA_ENTRY STV_DEFAULT"
_Z6searchmm:
.text._Z6searchmm:
[----:B------:R-:W0:Y:S01]  /*0000*/  LDC R1, c[0x0][0x37c] ;  /* 0x0000df00ff017b82 */ /* 0x000e220000000800 */
[----:B------:R-:W1:Y:S01]  /*0010*/  S2R R0, SR_TID.X ;  /* 0x0000000000007919 */ /* 0x000e620000002100 */
[----:B------:R-:W2:Y:S06]  /*0020*/  LDCU UR5, c[0x0][0x2fc] ;  /* 0x00005f80ff0577ac */ /* 0x000eac0008000800 */
[----:B------:R-:W1:Y:S01]  /*0030*/  S2UR UR6, SR_CTAID.X ;  /* 0x00000000000679c3 */ /* 0x000e620000002500 */
[----:B0-----:R-:W-:Y:S01]  /*0040*/  VIADD R1, R1, 0xfffffff0 ;  /* 0xfffffff001017836 */ /* 0x001fe20000000000 */
[----:B------:R-:W0:Y:S01]  /*0050*/  LDCU.128 UR8, c[0x0][0x380] ;  /* 0x00007000ff0877ac */ /* 0x000e220008000c00 */
[----:B------:R-:W3:Y:S05]  /*0060*/  LDCU UR4, c[0x0][0x2f8] ;  /* 0x00005f00ff0477ac */ /* 0x000eea0008000800 */
[----:B------:R-:W1:Y:S02]  /*0070*/  LDC R17, c[0x0][0x360] ;  /* 0x0000d800ff117b82 */ /* 0x000e640000000800 */
[----:B-1----:R-:W-:Y:S01]  /*0080*/  IMAD R0, R17, UR6, R0 ;  /* 0x0000000611007c24 */ /* 0x002fe2000f8e0200 */
[----:B------:R-:W1:Y:S04]  /*0090*/  LDCU UR6, c[0x0][0x370] ;  /* 0x00006e00ff0677ac */ /* 0x000e680008000800 */
[----:B0-----:R-:W-:-:S04]  /*00a0*/  IADD3 R18, P1, PT, R0, UR8, RZ ;  /* 0x0000000800127c10 */ /* 0x001fc8000ff3e0ff */
[----:B------:R-:W-:Y:S01]  /*00b0*/  ISETP.GE.U32.AND P0, PT, R18, UR10, PT ;  /* 0x0000000a12007c0c */ /* 0x000fe2000bf06070 */
[----:B------:R-:W-:Y:S01]  /*00c0*/  IMAD.X R19, RZ, RZ, UR9, P1 ;  /* 0x00000009ff137e24 */ /* 0x000fe200088e06ff */
[----:B---3--:R-:W-:-:S04]  /*00d0*/  IADD3 R2, P1, PT, R1, UR4, RZ ;  /* 0x0000000401027c10 */ /* 0x008fc8000ff3e0ff */
[----:B------:R-:W-:Y:S01]  /*00e0*/  ISETP.GE.U32.AND.EX P0, PT, R19, UR11, PT, P0 ;  /* 0x0000000b13007c0c */ /* 0x000fe2000bf06100 */
[----:B--2---:R-:W-:Y:S02]  /*00f0*/  IMAD.X R16, RZ, RZ, UR5, P1 ;  /* 0x00000005ff107e24 */ /* 0x004fe400088e06ff */
[----:B-1----:R-:W-:-:S10]  /*0100*/  IMAD R17, R17, UR6, RZ ;  /* 0x0000000611117c24 */ /* 0x002fd4000f8e02ff */
[----:B------:R-:W-:Y:S05]  /*0110*/  @P0 EXIT ;  /* 0x000000000000094d */ /* 0x000fea0003800000 */
.L_x_5:
[----:B------:R-:W-:Y:S01]  /*0120*/  LOP3.LUT R3, R18, 0xf3bcc909, RZ, 0x3c, !PT ;  /* 0xf3bcc90912037812 */ /* 0x000fe200078e3cff */
[----:B------:R-:W-:Y:S01]  /*0130*/  UMOV UR4, URZ ;  /* 0x000000ff00047c82 */ /* 0x000fe20008000000 */
[----:B------:R-:W-:Y:S01]  /*0140*/  LOP3.LUT R4, R19, 0x6a09e667, RZ, 0x3c, !PT ;  /* 0x6a09e66713047812 */ /* 0x000fe200078e3cff */
[----:B------:R-:W-:Y:S01]  /*0150*/  BSSY.RECONVERGENT B0, `(.L_x_0) ;  /* 0x0000077000007945 */ /* 0x000fe20003800200 */
[----:B------:R-:W-:Y:S02]  /*0160*/  IADD3 R3, P0, PT, R3, 0x7f4a7c15, RZ ;  /* 0x7f4a7c1503037810 */ /* 0x000fe40007f1e0ff */
[----:B------:R-:W-:Y:S02]  /*0170*/  LOP3.LUT R8, R19, 0x2fe926b0, RZ, 0x3c, !PT ;  /* 0x2fe926b013087812 */ /* 0x000fe400078e3cff */
[----:B------:R-:W-:Y:S02]  /*0180*/  IADD3.X R4, PT, PT, R4, -0x61c88647, RZ, P0, !PT ;  /* 0x9e3779b904047810 */ /* 0x000fe400007fe4ff */
[----:B------:R-:W-:-:S02]  /*0190*/  LOP3.LUT R7, R18, 0x6e0ceea1, RZ, 0x3c, !PT ;  /* 0x6e0ceea112077812 */ /* 0x000fc400078e3cff */
[----:B------:R-:W-:Y:S02]  /*01a0*/  LOP3.LUT R4, R4, 0xafe0a44c, RZ, 0x3c, !PT ;  /* 0xafe0a44c04047812 */ /* 0x000fe400078e3cff */
[----:B------:R-:W-:Y:S02]  /*01b0*/  SHF.R.U32.HI R6, RZ, 0x1e, R8 ;  /* 0x0000001eff067819 */ /* 0x000fe40000011608 */
[----:B------:R-:W-:Y:S02]  /*01c0*/  SHF.R.U32.HI R0, RZ, 0x1e, R4 ;  /* 0x0000001eff007819 */ /* 0x000fe40000011604 */
[----:B------:R-:W-:Y:S02]  /*01d0*/  LOP3.LUT R3, R3, 0xafba7e37, RZ, 0x3c, !PT ;  /* 0xafba7e3703037812 */ /* 0x000fe400078e3cff */
[----:B------:R-:W-:Y:S02]  /*01e0*/  SHF.R.U64 R7, R7, 0x1e, R8 ;  /* 0x0000001e07077819 */ /* 0x000fe40000001208 */
[----:B------:R-:W-:-:S02]  /*01f0*/  LOP3.LUT R5, R6, 0x2fe926b0, R19, 0x96, !PT ;  /* 0x2fe926b006057812 */ /* 0x000fc400078e9613 */
[----:B------:R-:W-:Y:S02]  /*0200*/  LOP3.LUT R0, R0, R4, RZ, 0x3c, !PT ;  /* 0x0000000400007212 */ /* 0x000fe400078e3cff */
[----:B------:R-:W-:Y:S01]  /*0210*/  SHF.R.U64 R4, R3, 0x1e, R4 ;  /* 0x0000001e03047819 */ /* 0x000fe20000001204 */
[----:B------:R-:W-:Y:S01]  /*0220*/  IMAD R5, R5, 0x1ce4e5b9, RZ ;  /* 0x1ce4e5b905057824 */ /* 0x000fe200078e02ff */
[----:B------:R-:W-:Y:S01]  /*0230*/  LOP3.LUT R6, R7, 0x6e0ceea1, R18, 0x96, !PT ;  /* 0x6e0ceea107067812 */ /* 0x000fe200078e9612 */
[----:B------:R-:W-:Y:S01]  /*0240*/  IMAD R9, R0, 0x1ce4e5b9, RZ ;  /* 0x1ce4e5b900097824 */ /* 0x000fe200078e02ff */
[----:B------:R-:W-:-:S03]  /*0250*/  LOP3.LUT R4, R4, R3, RZ, 0x3c, !PT ;  /* 0x0000000304047212 */ /* 0x000fc600078e3cff */
[C---:B------:R-:W-:Y:S02]  /*0260*/  IMAD R3, R6.reuse, -0x40a7b893, R5 ;  /* 0xbf58476d06037824 */ /* 0x040fe400078e0205 */
[----:B------:R-:W-:-:S04]  /*0270*/  IMAD.WIDE.U32 R6, R6, 0x1ce4e5b9, RZ ;  /* 0x1ce4e5b906067825 */ /* 0x000fc800078e00ff */
[C---:B------:R-:W-:Y:S02]  /*0280*/  IMAD R9, R4.reuse, -0x40a7b893, R9 ;  /* 0xbf58476d04097824 */ /* 0x040fe400078e0209 */
[----:B------:R-:W-:-:S04]  /*0290*/  IMAD.WIDE.U32 R4, R4, 0x1ce4e5b9, RZ ;  /* 0x1ce4e5b904047825 */ /* 0x000fc800078e00ff */
[----:B------:R-:W-:Y:S02]  /*02a0*/  IMAD.IADD R8, R7, 0x1, R3 ;  /* 0x0000000107087824 */ /* 0x000fe400078e0203 */
[----:B------:R-:W-:-:S03]  /*02b0*/  IMAD.IADD R3, R5, 0x1, R9 ;  /* 0x0000000105037824 */ /* 0x000fc600078e0209 */
[--C-:B------:R-:W-:Y:S02]  /*02c0*/  SHF.R.U32.HI R5, RZ, 0x1b, R8.reuse ;  /* 0x0000001bff057819 */ /* 0x100fe40000011608 */
[--C-:B------:R-:W-:Y:S02]  /*02d0*/  SHF.R.U32.HI R0, RZ, 0x1b, R3.reuse ;  /* 0x0000001bff007819 */ /* 0x100fe40000011603 */
[----:B------:R-:W-:Y:S02]  /*02e0*/  SHF.R.U64 R7, R6, 0x1b, R8 ;  /* 0x0000001b06077819 */ /* 0x000fe40000001208 */
[----:B------:R-:W-:Y:S02]  /*02f0*/  LOP3.LUT R0, R0, R3, RZ, 0x3c, !PT ;  /* 0x0000000300007212 */ /* 0x000fe400078e3cff */
[----:B------:R-:W-:Y:S02]  /*0300*/  LOP3.LUT R5, R5, R8, RZ, 0x3c, !PT ;  /* 0x0000000805057212 */ /* 0x000fe400078e3cff */
[----:B------:R-:W-:-:S02]  /*0310*/  SHF.R.U64 R3, R4, 0x1b, R3 ;  /* 0x0000001b04037819 */ /* 0x000fc40000001203 */
[----:B------:R-:W-:Y:S01]  /*0320*/  LOP3.LUT R6, R7, R6, RZ, 0x3c, !PT ;  /* 0x0000000607067212 */ /* 0x000fe200078e3cff */
[----:B------:R-:W-:Y:S01]  /*0330*/  IMAD R5, R5, 0x133111eb, RZ ;  /* 0x133111eb05057824 */ /* 0x000fe200078e02ff */
[----:B------:R-:W-:Y:S01]  /*0340*/  LOP3.LUT R4, R3, R4, RZ, 0x3c, !PT ;  /* 0x0000000403047212 */ /* 0x000fe200078e3cff */
[----:B------:R-:W-:Y:S02]  /*0350*/  IMAD R3, R0, 0x133111eb, RZ ;  /* 0x133111eb00037824 */ /* 0x000fe400078e02ff */
[----:B------:R-:W-:Y:S02]  /*0360*/  IMAD R9, R6, -0x6b2fb645, R5 ;  /* 0x94d049bb06097824 */ /* 0x000fe400078e0205 */
[----:B------:R-:W-:Y:S02]  /*0370*/  IMAD R3, R4, -0x6b2fb645, R3 ;  /* 0x94d049bb04037824 */ /* 0x000fe400078e0203 */
[----:B------:R-:W-:-:S04]  /*0380*/  IMAD.WIDE.U32 R6, R6, 0x133111eb, RZ ;  /* 0x133111eb06067825 */ /* 0x000fc800078e00ff */
[----:B------:R-:W-:-:S04]  /*0390*/  IMAD.WIDE.U32 R4, R4, 0x133111eb, RZ ;  /* 0x133111eb04047825 */ /* 0x000fc800078e00ff */
[----:B------:R-:W-:Y:S02]  /*03a0*/  IMAD.IADD R9, R7, 0x1, R9 ;  /* 0x0000000107097824 */ /* 0x000fe400078e0209 */
[----:B------:R-:W-:-:S03]  /*03b0*/  IMAD.IADD R0, R5, 0x1, R3 ;  /* 0x0000000105007824 */ /* 0x000fc600078e0203 */
[--C-:B------:R-:W-:Y:S02]  /*03c0*/  SHF.R.U64 R7, R6, 0x1f, R9.reuse ;  /* 0x0000001f06077819 */ /* 0x100fe40000001209 */
[--C-:B------:R-:W-:Y:S02]  /*03d0*/  SHF.R.U64 R3, R4, 0x1f, R0.reuse ;  /* 0x0000001f04037819 */ /* 0x100fe40000001200 */
[----:B------:R-:W-:Y:S02]  /*03e0*/  SHF.R.U32.HI R10, RZ, 0x1f, R9 ;  /* 0x0000001fff0a7819 */ /* 0x000fe40000011609 */
[----:B------:R-:W-:Y:S02]  /*03f0*/  LOP3.LUT R7, R7, R6, RZ, 0x3c, !PT ;  /* 0x0000000607077212 */ /* 0x000fe400078e3cff */
[----:B------:R-:W-:Y:S02]  /*0400*/  SHF.R.U32.HI R13, RZ, 0x1f, R0 ;  /* 0x0000001fff0d7819 */ /* 0x000fe40000011600 */
[----:B------:R-:W-:-:S02]  /*0410*/  LOP3.LUT R4, R3, R4, RZ, 0x3c, !PT ;  /* 0x0000000403047212 */ /* 0x000fc400078e3cff */
[----:B------:R-:W-:Y:S02]  /*0420*/  LOP3.LUT R10, R10, R9, RZ, 0x3c, !PT ;  /* 0x000000090a0a7212 */ /* 0x000fe400078e3cff */
[----:B------:R-:W-:Y:S02]  /*0430*/  LOP3.LUT R13, R13, R0, RZ, 0x3c, !PT ;  /* 0x000000000d0d7212 */ /* 0x000fe400078e3cff */
[----:B------:R-:W-:-:S04]  /*0440*/  LOP3.LUT P0, RZ, R4, R7, RZ, 0xfc, !PT ;  /* 0x0000000704ff7212 */ /* 0x000fc8000780fcff */
[----:B------:R-:W-:-:S04]  /*0450*/  LOP3.LUT P0, RZ, R13, R10, RZ, 0xfc, P0 ;  /* 0x0000000a0dff7212 */ /* 0x000fc8000000fcff */
[----:B------:R-:W-:Y:S02]  /*0460*/  SEL R12, R4, 0xf3bcc909, P0 ;  /* 0xf3bcc909040c7807 */ /* 0x000fe40000000000 */
[----:B------:R-:W-:Y:S02]  /*0470*/  SEL R11, R7, 0x7f4a7c15, P0 ;  /* 0x7f4a7c15070b7807 */ /* 0x000fe40000000000 */
[----:B------:R-:W-:Y:S02]  /*0480*/  SEL R13, R13, 0x6a09e667, P0 ;  /* 0x6a09e6670d0d7807 */ /* 0x000fe40000000000 */
[----:B------:R-:W-:Y:S02]  /*0490*/  SEL R10, R10, 0x9e3779b9, P0 ;  /* 0x9e3779b90a0a7807 */ /* 0x000fe40000000000 */
[CC--:B------:R-:W-:Y:S02]  /*04a0*/  IADD3 R0, P0, PT, R11.reuse, R12.reuse, RZ ;  /* 0x0000000c0b007210 */ /* 0x0c0fe40007f1e0ff */
[----:B------:R-:W-:-:S02]  /*04b0*/  LOP3.LUT R8, R11, R12, RZ, 0x3c, !PT ;  /* 0x0000000c0b087212 */ /* 0x000fc400078e3cff */
[C---:B------:R-:W-:Y:S01]  /*04c0*/  LOP3.LUT R9, R10.reuse, R13, RZ, 0x3c, !PT ;  /* 0x0000000d0a097212 */ /* 0x040fe200078e3cff */
[----:B------:R-:W-:Y:S02]  /*04d0*/  IMAD.X R3, R10, 0x1, R13, P0 ;  /* 0x000000010a037824 */ /* 0x000fe400000e060d */
[C---:B------:R-:W-:Y:S01]  /*04e0*/  IMAD.SHL.U32 R6, R8.reuse, 0x200000, RZ ;  /* 0x0020000008067824 */ /* 0x040fe200078e00ff */
[----:B------:R-:W-:Y:S02]  /*04f0*/  SHF.L.U64.HI R7, R8, 0x15, R9 ;  /* 0x0000001508077819 */ /* 0x000fe40000010209 */
[----:B------:R-:W-:Y:S02]  /*0500*/  SHF.L.W.U32.HI R0, R3, 0x11, R0 ;  /* 0x0000001103007819 */ /* 0x000fe40000010e00 */
[----:B------:R-:W-:-:S03]  /*0510*/  SHF.L.W.U32.HI R3, R11, 0x11, R10 ;  /* 0x000000110b037819 */ /* 0x000fc60000010e0a */
[--C-:B------:R-:W-:Y:S01]  /*0520*/  IMAD.IADD R4, R0, 0x1, R11.reuse ;  /* 0x0000000100047824 */ /* 0x100fe200078e020b */
[----:B------:R-:W-:Y:S02]  /*0530*/  SHF.L.W.U32.HI R0, R10, 0x11, R11 ;  /* 0x000000110a007819 */ /* 0x000fe40000010e0b */
[----:B------:R-:W-:Y:S01]  /*0540*/  LOP3.LUT R6, R3, R6, RZ, 0x3c, !PT ;  /* 0x0000000603067212 */ /* 0x000fe200078e3cff */
[----:B------:R-:W-:Y:S01]  /*0550*/  IMAD.WIDE.U32 R4, R4, 0x5, RZ ;  /* 0x0000000504047825 */ /* 0x000fe200078e00ff */
[----:B------:R-:W-:Y:S02]  /*0560*/  LOP3.LUT R7, R0, R7, RZ, 0x3c, !PT ;  /* 0x0000000700077212 */ /* 0x000fe400078e3cff */
[----:B------:R-:W-:Y:S01]  /*0570*/  SHF.L.W.U32.HI R3, R9, 0x1c, R8 ;  /* 0x0000001c09037819 */ /* 0x000fe20000010e08 */
[----:B------:R-:W-:Y:S01]  /*0580*/  VIADD R4, R5, UR4 ;  /* 0x0000000405047c36 */ /* 0x000fe20008000000 */
[----:B------:R-:W-:Y:S02]  /*0590*/  LOP3.LUT R6, R6, R11, R12, 0x96, !PT ;  /* 0x0000000b06067212 */ /* 0x000fe400078e960c */
[----:B------:R-:W-:-:S02]  /*05a0*/  SHF.L.W.U32.HI R0, R8, 0x1c, R9 ;  /* 0x0000001c08007819 */ /* 0x000fc40000010e09 */
[----:B------:R-:W-:Y:S02]  /*05b0*/  LOP3.LUT R4, R4, 0x7, RZ, 0xc0, !PT ;  /* 0x0000000704047812 */ /* 0x000fe400078ec0ff */
[----:B------:R-:W-:Y:S02]  /*05c0*/  LOP3.LUT R5, R7, R10, R13, 0x96, !PT ;  /* 0x0000000a07057212 */ /* 0x000fe400078e960d */
[----:B------:R-:W-:Y:S02]  /*05d0*/  ISETP.NE.AND.EX P0, PT, R4, 0x4, PT, !PT ;  /* 0x000000040400780c */ /* 0x000fe40003f053f0 */
[C---:B------:R-:W-:Y:S02]  /*05e0*/  LOP3.LUT R11, R6.reuse, R3, RZ, 0x3c, !PT ;  /* 0x00000003060b7212 */ /* 0x040fe400078e3cff */
[C---:B------:R-:W-:Y:S02]  /*05f0*/  LOP3.LUT R8, R5.reuse, R0, RZ, 0x3c, !PT ;  /* 0x0000000005087212 */ /* 0x040fe400078e3cff */
[----:B------:R-:W-:Y:S01]  /*0600*/  SHF.L.W.U32.HI R0, R5, 0x11, R6 ;  /* 0x0000001105007819 */ /* 0x000fe20000010e06 */
[----:B------:R-:W-:Y:S01]  /*0610*/  IMAD.SHL.U32 R14, R11, 0x200000, RZ ;  /* 0x002000000b0e7824 */ /* 0x000fe200078e00ff */
[----:B------:R-:W-:-:S02]  /*0620*/  SHF.L.W.U32.HI R3, R6, 0x11, R5 ;  /* 0x0000001106037819 */ /* 0x000fc40000010e05 */
[----:B------:R-:W-:Y:S02]  /*0630*/  SHF.L.U64.HI R5, R11, 0x15, R8 ;  /* 0x000000150b057819 */ /* 0x000fe40000010208 */
[----:B------:R-:W-:Y:S02]  /*0640*/  LOP3.LUT R14, R3, R14, RZ, 0x3c, !PT ;  /* 0x0000000e030e7212 */ /* 0x000fe400078e3cff */
[----:B------:R-:W-:Y:S01]  /*0650*/  LOP3.LUT R4, R0, R5, RZ, 0x3c, !PT ;  /* 0x0000000500047212 */ /* 0x000fe200078e3cff */
[----:B------:R-:W-:Y:S01]  /*0660*/  IMAD.MOV.U32 R0, RZ, RZ, RZ ;  /* 0x000000ffff007224 */ /* 0x000fe200078e00ff */
[----:B------:R-:W-:Y:S06]  /*0670*/  @P0 BRA `(.L_x_1) ;  /* 0x0000000000900947 */ /* 0x000fec0003800000 */
[----:B------:R-:W-:-:S07]  /*0680*/  IMAD.MOV.U32 R3, RZ, RZ, R4 ;  /* 0x000000ffff037224 */ /* 0x000fce00078e0004 */
.L_x_2:
[----:B------:R-:W-:Y:S01]  /*0690*/  LOP3.LUT R14, R14, R11, RZ, 0x3c, !PT ;  /* 0x0000000b0e0e7212 */ /* 0x000fe200078e3cff */
[----:B------:R-:W-:Y:S01]  /*06a0*/  UMOV UR4, URZ ;  /* 0x000000ff00047c82 */ /* 0x000fe20008000000 */
[----:B------:R-:W-:Y:S01]  /*06b0*/  SHF.L.W.U32.HI R7, R8, 0x1c, R11 ;  /* 0x0000001c08077819 */ /* 0x000fe20000010e0b */
[----:B------:R-:W-:Y:S01]  /*06c0*/  VIADD R0, R0, 0x1 ;  /* 0x0000000100007836 */ /* 0x000fe20000000000 */
[----:B------:R-:W-:Y:S02]  /*06d0*/  LOP3.LUT R3, R3, R8, RZ, 0x3c, !PT ;  /* 0x0000000803037212 */ /* 0x000fe400078e3cff */
[----:B------:R-:W-:Y:S02]  /*06e0*/  SHF.L.W.U32.HI R6, R11, 0x1c, R8 ;  /* 0x0000001c0b067819 */ /* 0x000fe40000010e08 */
[----:B------:R-:W-:Y:S02]  /*06f0*/  IADD3 R4, P0, PT, R7, R14, RZ ;  /* 0x0000000e07047210 */ /* 0x000fe40007f1e0ff */
[----:B------:R-:W-:-:S02]  /*0700*/  LOP3.LUT R12, R14, R7, RZ, 0x3c, !PT ;  /* 0x000000070e0c7212 */ /* 0x000fc400078e3cff */
[--C-:B------:R-:W-:Y:S01]  /*0710*/  SHF.L.W.U32.HI R5, R14, 0x11, R3.reuse ;  /* 0x000000110e057819 */ /* 0x100fe20000010e03 */
[----:B------:R-:W-:Y:S01]  /*0720*/  IMAD.X R9, R6, 0x1, R3, P0 ;  /* 0x0000000106097824 */ /* 0x000fe200000e0603 */
[C---:B------:R-:W-:Y:S01]  /*0730*/  LOP3.LUT R13, R3.reuse, R6, RZ, 0x3c, !PT ;  /* 0x00000006030d7212 */ /* 0x040fe200078e3cff */
[C---:B------:R-:W-:Y:S01]  /*0740*/  IMAD.SHL.U32 R10, R12.reuse, 0x200000, RZ ;  /* 0x002000000c0a7824 */ /* 0x040fe200078e00ff */
[----:B------:R-:W-:Y:S02]  /*0750*/  SHF.L.W.U32.HI R8, R3, 0x11, R14 ;  /* 0x0000001103087819 */ /* 0x000fe40000010e0e */
[----:B------:R-:W-:Y:S02]  /*0760*/  SHF.L.W.U32.HI R4, R9, 0x11, R4 ;  /* 0x0000001109047819 */ /* 0x000fe40000010e04 */
[----:B------:R-:W-:Y:S02]  /*0770*/  LOP3.LUT R10, R5, R10, RZ, 0x3c, !PT ;  /* 0x0000000a050a7212 */ /* 0x000fe400078e3cff */
[----:B------:R-:W-:Y:S01]  /*0780*/  SHF.L.U64.HI R11, R12, 0x15, R13 ;  /* 0x000000150c0b7819 */ /* 0x000fe2000001020d */
[----:B------:R-:W-:Y:S01]  /*0790*/  IMAD.IADD R4, R4, 0x1, R14 ;  /* 0x0000000104047824 */ /* 0x000fe200078e020e */
[----:B------:R-:W-:-:S02]  /*07a0*/  LOP3.LUT R7, R10, R14, R7, 0x96, !PT ;  /* 0x0000000e0a077212 */ /* 0x000fc400078e9607 */
[----:B------:R-:W-:Y:S01]  /*07b0*/  LOP3.LUT R8, R8, R11, RZ, 0x3c, !PT ;  /* 0x0000000b08087212 */ /* 0x000fe200078e3cff */
[----:B------:R-:W-:Y:S01]  /*07c0*/  IMAD.WIDE.U32 R4, R4, 0x5, RZ ;  /* 0x0000000504047825 */ /* 0x000fe200078e00ff */
[----:B------:R-:W-:Y:S02]  /*07d0*/  SHF.L.W.U32.HI R4, R13, 0x1c, R12 ;  /* 0x0000001c0d047819 */ /* 0x000fe40000010e0c */
[----:B------:R-:W-:Y:S01]  /*07e0*/  SHF.L.W.U32.HI R9, R12, 0x1c, R13 ;  /* 0x0000001c0c097819 */ /* 0x000fe20000010e0d */
[----:B------:R-:W-:Y:S01]  /*07f0*/  VIADD R5, R5, UR4 ;  /* 0x0000000405057c36 */ /* 0x000fe20008000000 */
[----:B------:R-:W-:Y:S02]  /*0800*/  LOP3.LUT R6, R8, R3, R6, 0x96, !PT ;  /* 0x0000000308067212 */ /* 0x000fe400078e9606 */
[----:B------:R-:W-:Y:S02]  /*0810*/  LOP3.LUT R11, R7, R4, RZ, 0x3c, !PT ;  /* 0x00000004070b7212 */ /* 0x000fe400078e3cff */
[----:B------:R-:W-:-:S02]  /*0820*/  LOP3.LUT R5, R5, 0x7, RZ, 0xc0, !PT ;  /* 0x0000000705057812 */ /* 0x000fc400078ec0ff */
[C---:B------:R-:W-:Y:S02]  /*0830*/  LOP3.LUT R8, R6.reuse, R9, RZ, 0x3c, !PT ;  /* 0x0000000906087212 */ /* 0x040fe400078e3cff */
[----:B------:R-:W-:Y:S01]  /*0840*/  ISETP.NE.AND.EX P0, PT, R5, 0x4, PT, !PT ;  /* 0x000000040500780c */ /* 0x000fe20003f053f0 */
[----:B------:R-:W-:Y:S01]  /*0850*/  IMAD.SHL.U32 R5, R11, 0x200000, RZ ;  /* 0x002000000b057824 */ /* 0x000fe200078e00ff */
[----:B------:R-:W-:Y:S02]  /*0860*/  SHF.L.W.U32.HI R3, R6, 0x11, R7 ;  /* 0x0000001106037819 */ /* 0x000fe40000010e07 */
[----:B------:R-:W-:Y:S02]  /*0870*/  SHF.L.W.U32.HI R4, R7, 0x11, R6 ;  /* 0x0000001107047819 */ /* 0x000fe40000010e06 */
[----:B------:R-:W-:Y:S02]  /*0880*/  SHF.L.U64.HI R6, R11, 0x15, R8 ;  /* 0x000000150b067819 */ /* 0x000fe40000010208 */
[----:B------:R-:W-:-:S02]  /*0890*/  LOP3.LUT R14, R4, R5, RZ, 0x3c, !PT ;  /* 0x00000005040e7212 */ /* 0x000fc400078e3cff */
[----:B------:R-:W-:-:S03]  /*08a0*/  LOP3.LUT R3, R3, R6, RZ, 0x3c, !PT ;  /* 0x0000000603037212 */ /* 0x000fc600078e3cff */
[----:B------:R-:W-:Y:S05]  /*08b0*/  @!P0 BRA `(.L_x_2) ;  /* 0xfffffffc00748947 */ /* 0x000fea000383ffff */
.L_x_1:
[----:B------:R-:W-:Y:S05]  /*08c0*/  BSYNC.RECONVERGENT B0 ;  /* 0x0000000000007941 */ /* 0x000fea0003800200 */
.L_x_0:
[----:B------:R-:W-:Y:S01]  /*08d0*/  ISETP.GE.U32.AND P0, PT, R0, 0x11, PT ;  /* 0x000000110000780c */ /* 0x000fe20003f06070 */
[----:B------:R-:W-:-:S12]  /*08e0*/  BSSY.RECONVERGENT B6, `(.L_x_3) ;  /* 0x000000f000067945 */ /* 0x000fd80003800200 */
[----:B------:R-:W-:Y:S05]  /*08f0*/  @!P0 BRA `(.L_x_4) ;  /* 0x0000000000348947 */ /* 0x000fea0003800000 */
[----:B------:R-:W-:Y:S01]  /*0900*/  IMAD.MOV.U32 R10, RZ, RZ, R18 ;  /* 0x000000ffff0a7224 */ /* 0x000fe200078e0012 */
[----:B------:R-:W-:Y:S01]  /*0910*/  MOV R3, 0x0 ;  /* 0x0000000000037802 */ /* 0x000fe20000000f00 */
[----:B------:R-:W-:Y:S01]  /*0920*/  IMAD.MOV.U32 R11, RZ, RZ, R19 ;  /* 0x000000ffff0b7224 */ /* 0x000fe200078e0013 */
[----:B------:R0:W-:Y:S01]  /*0930*/  STL [R1+0x8], R0 ;  /* 0x0000080001007387 */ /* 0x0001e20000100800 */
[----:B------:R-:W1:Y:S01]  /*0940*/  LDCU.64 UR4, c[0x4][0x8] ;  /* 0x01000100ff0477ac */ /* 0x000e620008000a00 */
[----:B------:R0:W2:Y:S01]  /*0950*/  LDC.64 R8, c[0x4][R3] ;  /* 0x0100000003087b82 */ /* 0x0000a20000000a00 */
[----:B------:R-:W-:Y:S01]  /*0960*/  IMAD.MOV.U32 R6, RZ, RZ, R2 ;  /* 0x000000ffff067224 */ /* 0x000fe200078e0002 */
[----:B------:R0:W-:Y:S01]  /*0970*/  STL.64 [R1], R10 ;  /* 0x0000000a01007387 */ /* 0x0001e20000100a00 */
[----:B------:R-:W-:Y:S02]  /*0980*/  IMAD.MOV.U32 R7, RZ, RZ, R16 ;  /* 0x000000ffff077224 */ /* 0x000fe400078e0010 */
[----:B-1----:R-:W-:-:S02]  /*0990*/  IMAD.U32 R4, RZ, RZ, UR4 ;  /* 0x00000004ff047e24 */ /* 0x002fc4000f8e00ff */
[----:B0-----:R-:W-:-:S07]  /*09a0*/  IMAD.U32 R5, RZ, RZ, UR5 ;  /* 0x00000005ff057e24 */ /* 0x001fce000f8e00ff */
[----:B------:R-:W-:-:S07]  /*09b0*/  LEPC R20, `(.L_x_4) ;  /* 0x000000001014794e */ /* 0x000fce0000000000 */
[----:B--2---:R-:W-:Y:S05]  /*09c0*/  CALL.ABS.NOINC R8 ;  /* 0x0000000008007343 */ /* 0x004fea0003c00000 */
.L_x_4:
[----:B------:R-:W-:Y:S05]  /*09d0*/  BSYNC.RECONVERGENT B6 ;  /* 0x0000000000067941 */ /* 0x000fea0003800200 */
.L_x_3:
[----:B------:R-:W0:Y:S01]  /*09e0*/  LDCU.64 UR4, c[0x0][0x388] ;  /* 0x00007100ff0477ac */ /* 0x000e220008000a00 */
[----:B------:R-:W-:-:S05]  /*09f0*/  IADD3 R18, P0, PT, R17, R18, RZ ;  /* 0x0000001211127210 */ /* 0x000fca0007f1e0ff */
[----:B------:R-:W-:Y:S01]  /*0a00*/  IMAD.X R19, RZ, RZ, R19, P0 ;  /* 0x000000ffff137224 */ /* 0x000fe200000e0613 */
[----:B0-----:R-:W-:-:S04]  /*0a10*/  ISETP.GE.U32.AND P0, PT, R18, UR4, PT ;  /* 0x0000000412007c0c */ /* 0x001fc8000bf06070 */
[----:B------:R-:W-:-:S13]  /*0a20*/  ISETP.GE.U32.AND.EX P0, PT, R19, UR5, PT, P0 ;  /* 0x0000000513007c0c */ /* 0x000fda000bf06100 */
[----:B------:R-:W-:Y:S05]  /*0a30*/  @!P0 BRA `(.L_x_5) ;  /* 0xfffffff400b88947 */ /* 0x000fea000383ffff */
[----:B------:R-:W-:Y:S05]  /*0a40*/  EXIT ;  /* 0x000000000000794d */ /* 0x000fea0003800000 */
.L_x_6:
[----:B------:R-:W-:-:S00]  /*0a50*/  BRA `(.L_x_6) ;  /* 0xfffffffc00fc7947 */ /* 0x000fc0000383ffff */
[----:B------:R-:W-:-:S00]  /*0a60*/  NOP ;  /* 0x0000000000007918 */ /* 0x000fc00000000000 */
        /* <DEDUP_REMOVED lines=9> */
.L_x_7:


//--------------------- .nv.global.init           --------------------------
	.section	.nv.global.init,"aw",@progbits
.nv.global.init:
	.type		$str,@object
	.size		$str,(.L_0 - $str)
$str:
        /*0000*/ 	.byte	0x53, 0x65, 0x65, 0x64, 0x20, 0x25, 0x6c, 0x6c, 0x75, 0x20, 0x77, 0x69, 0x74, 0x68, 0x20, 0x25
        /*0010*/ 	.byte	0x64, 0x0a, 0x00
.L_0:


//--------------------- .nv.shared.reserved.0     --------------------------
	.section	.nv.shared.reserved.0,"aw",@nobits
	.weak		__nv_reservedSMEM_offset_0_alias
	.size		__nv_reservedSMEM_offset_0_alias, 0, 64
	.other		__nv_reservedSMEM_offset_0_alias,@"STO_CUDA_RESERVED_SHARED STV_DEFAULT"
__nv_reservedSMEM_offset_0_alias:
	.zero		0
	.zero		64


//--------------------- .nv.constant0._Z6searchmm --------------------------
	.section	.nv.constant0._Z6searchmm,"a",@progbits
	.sectionflags	@""
	.align	4
.nv.constant0._Z6searchmm:
	.zero		912


//--------------------- SYMBOLS --------------------------

	.type		.nv.reservedSmem.offset0,@object
	.size		.nv.reservedSmem.offset0,0x4
	.type		vprintf,@function
